	.headerflags	@"EF_CUDA_TEXMODE_UNIFIED EF_CUDA_64BIT_ADDRESS EF_CUDA_SM86 EF_CUDA_VIRTUAL_SM(EF_CUDA_SM86)"
	.elftype	@"ET_EXEC"


//--------------------- .nv.info                  --------------------------
	.section	.nv.info,"",@"SHT_CUDA_INFO"
	.align	4


	//----- nvinfo : EIATTR_REGCOUNT
	.align		4
        /*0000*/ 	.byte	0x04, 0x2f
        /*0002*/ 	.short	(.L_3 - .L_2)
	.align		4
.L_2:
        /*0004*/ 	.word	index@(triton_)
        /*0008*/ 	.word	0x00000014


	//----- nvinfo : EIATTR_MIN_STACK_SIZE
	.align		4
.L_3:
        /*000c*/ 	.byte	0x04, 0x12
        /*000e*/ 	.short	(.L_5 - .L_4)
	.align		4
.L_4:
        /*0010*/ 	.word	index@(triton_)
        /*0014*/ 	.word	0x00000000


	//----- nvinfo : EIATTR_FRAME_SIZE
	.align		4
.L_5:
        /*0018*/ 	.byte	0x04, 0x11
        /*001a*/ 	.short	(.L_7 - .L_6)
	.align		4
.L_6:
        /*001c*/ 	.word	index@(triton_)
        /*0020*/ 	.word	0x00000000


	//----- nvinfo : EIATTR_MIN_STACK_SIZE
	.align		4
.L_7:
        /*0024*/ 	.byte	0x04, 0x12
        /*0026*/ 	.short	(.L_9 - .L_8)
	.align		4
.L_8:
        /*0028*/ 	.word	index@(triton_)
        /*002c*/ 	.word	0x00000000
.L_9:


//--------------------- .nv.info.triton_          --------------------------
	.section	.nv.info.triton_,"",@"SHT_CUDA_INFO"
	.sectionflags	@""
	.align	4


	//----- nvinfo : EIATTR_CUDA_API_VERSION
	.align		4
        /*0000*/ 	.byte	0x04, 0x37
        /*0002*/ 	.short	(.L_11 - .L_10)
.L_10:
        /*0004*/ 	.word	0x0000007c


	//----- nvinfo : EIATTR_SW2861232_WAR
	.align		4
.L_11:
        /*0008*/ 	.byte	0x01, 0x35
	.zero		2


	//----- nvinfo : EIATTR_PARAM_CBANK
	.align		4
        /*000c*/ 	.byte	0x04, 0x0a
        /*000e*/ 	.short	(.L_13 - .L_12)
	.align		4
.L_12:
        /*0010*/ 	.word	index@(.nv.constant0.triton_)
        /*0014*/ 	.short	0x0160
        /*0016*/ 	.short	0x0034


	//----- nvinfo : EIATTR_CBANK_PARAM_SIZE
	.align		4
.L_13:
        /*0018*/ 	.byte	0x03, 0x19
        /*001a*/ 	.short	0x0034


	//----- nvinfo : EIATTR_KPARAM_INFO
	.align		4
        /*001c*/ 	.byte	0x04, 0x17
        /*001e*/ 	.short	(.L_15 - .L_14)
.L_14:
        /*0020*/ 	.word	0x00000000
        /*0024*/ 	.short	0x0006
        /*0026*/ 	.short	0x0030
        /*0028*/ 	.byte	0x00, 0xf0, 0x11, 0x00


	//----- nvinfo : EIATTR_KPARAM_INFO
	.align		4
.L_15:
        /*002c*/ 	.byte	0x04, 0x17
        /*002e*/ 	.short	(.L_17 - .L_16)
.L_16:
        /*0030*/ 	.word	0x00000000
        /*0034*/ 	.short	0x0005
        /*0036*/ 	.short	0x0028
        /*0038*/ 	.byte	0x00, 0xf0, 0x21, 0x00


	//----- nvinfo : EIATTR_KPARAM_INFO
	.align		4
.L_17:
        /*003c*/ 	.byte	0x04, 0x17
        /*003e*/ 	.short	(.L_19 - .L_18)
.L_18:
        /*0040*/ 	.word	0x00000000
        /*0044*/ 	.short	0x0004
        /*0046*/ 	.short	0x0020
        /*0048*/ 	.byte	0x00, 0xf0, 0x21, 0x00


	//----- nvinfo : EIATTR_KPARAM_INFO
	.align		4
.L_19:
        /*004c*/ 	.byte	0x04, 0x17
        /*004e*/ 	.short	(.L_21 - .L_20)
.L_20:
        /*0050*/ 	.word	0x00000000
        /*0054*/ 	.short	0x0003
        /*0056*/ 	.short	0x0018
        /*0058*/ 	.byte	0x00, 0xf0, 0x21, 0x00


	//----- nvinfo : EIATTR_KPARAM_INFO
	.align		4
.L_21:
        /*005c*/ 	.byte	0x04, 0x17
        /*005e*/ 	.short	(.L_23 - .L_22)
.L_22:
        /*0060*/ 	.word	0x00000000
        /*0064*/ 	.short	0x0002
        /*0066*/ 	.short	0x0010
        /*0068*/ 	.byte	0x00, 0xf0, 0x21, 0x00


	//----- nvinfo : EIATTR_KPARAM_INFO
	.align		4
.L_23:
        /*006c*/ 	.byte	0x04, 0x17
        /*006e*/ 	.short	(.L_25 - .L_24)
.L_24:
        /*0070*/ 	.word	0x00000000
        /*0074*/ 	.short	0x0001
        /*0076*/ 	.short	0x0008
        /*0078*/ 	.byte	0x00, 0xf0, 0x21, 0x00


	//----- nvinfo : EIATTR_KPARAM_INFO
	.align		4
.L_25:
        /*007c*/ 	.byte	0x04, 0x17
        /*007e*/ 	.short	(.L_27 - .L_26)
.L_26:
        /*0080*/ 	.word	0x00000000
        /*0084*/ 	.short	0x0000
        /*0086*/ 	.short	0x0000
        /*0088*/ 	.byte	0x00, 0xf0, 0x21, 0x00


	//----- nvinfo : EIATTR_MAXREG_COUNT
	.align		4
.L_27:
        /*008c*/ 	.byte	0x03, 0x1b
        /*008e*/ 	.short	0x00ff


	//----- nvinfo : EIATTR_EXIT_INSTR_OFFSETS
	.align		4
        /*0090*/ 	.byte	0x04, 0x1c
        /*0092*/ 	.short	(.L_29 - .L_28)


	//   ....[0]....
.L_28:
        /*0094*/ 	.word	0x000002b0


	//   ....[1]....
        /*0098*/ 	.word	0x000002d0


	//----- nvinfo : EIATTR_REQNTID
	.align		4
.L_29:
        /*009c*/ 	.byte	0x04, 0x10
        /*009e*/ 	.short	(.L_31 - .L_30)
.L_30:
        /*00a0*/ 	.word	0x00000080
        /*00a4*/ 	.word	0x00000001
        /*00a8*/ 	.word	0x00000001
.L_31:


//--------------------- .nv.callgraph             --------------------------
	.section	.nv.callgraph,"",@"SHT_CUDA_CALLGRAPH"
	.align	4
	.sectionentsize	8
	.align		4
        /*0000*/ 	.word	0x00000000
	.align		4
        /*0004*/ 	.word	0xffffffff
	.align		4
        /*0008*/ 	.word	0x00000000
	.align		4
        /*000c*/ 	.word	0xfffffffe
	.align		4
        /*0010*/ 	.word	0x00000000
	.align		4
        /*0014*/ 	.word	0xfffffffd
	.align		4
        /*0018*/ 	.word	0x00000000
	.align		4
        /*001c*/ 	.word	0xfffffffc


//--------------------- .nv.rel.action            --------------------------
	.section	.nv.rel.action,"",@"SHT_CUDA_RELOCINFO"
	.align	8
	.sectionentsize	8
        /*0000*/ 	.byte	0x73, 0x00, 0x00, 0x00, 0x00, 0x00, 0x00, 0x00, 0x00, 0x00, 0x00, 0x11, 0x25, 0x00, 0x05, 0x36


//--------------------- .nv.constant4             --------------------------
	.section	.nv.constant4,"a",@progbits
	.align	8
	.align		8
.nv.constant4:
        /*0000*/ 	.dword	_$_str
	.align		8
        /*0008*/ 	.dword	_$_str_$_2


//--------------------- .nv.constant0.triton_     --------------------------
	.section	.nv.constant0.triton_,"a",@progbits
	.sectionflags	@""
	.align	4
.nv.constant0.triton_:
	.zero		404


//--------------------- .text.triton_             --------------------------
	.section	.text.triton_,"ax",@progbits
	.sectioninfo	@"SHI_REGISTERS=20"
	.align	128
        .global         triton_
        .type           triton_,@function
        .size           triton_,(.L_x_1 - triton_)
        .other          triton_,@"STO_CUDA_ENTRY STV_DEFAULT"
triton_:
.text.triton_:
[----:B------:R-:W-:Y:S02]  /*0000*/  MOV R1, c[0x0][0x28] ;  /* 0x00000a0000017a02 */ /* 0x000fe40000000f00 */
[----:B------:R-:W0:Y:S01]  /*0010*/  S2R R0, SR_TID.X ;  /* 0x0000000000007919 */ /* 0x000e220000002100 */
[----:B------:R-:W-:Y:S01]  /*0020*/  MOV R17, 0x4 ;  /* 0x0000000400117802 */ /* 0x000fe20000000f00 */
[----:B------:R-:W-:Y:S01]  /*0030*/  CS2R R14, SRZ ;  /* 0x00000000000e7805 */ /* 0x000fe2000001ff00 */
[----:B------:R-:W-:Y:S01]  /*0040*/  ULDC.64 UR4, c[0x0][0x118] ;  /* 0x0000460000047ab9 */ /* 0x000fe20000000a00 */
[----:B------:R-:W1:Y:S01]  /*0050*/  S2R R3, SR_CTAID.X ;  /* 0x0000000000037919 */ /* 0x000e620000002500 */
[----:B0-----:R-:W-:Y:S02]  /*0060*/  LOP3.LUT R0, R0, 0x7f, RZ, 0xc0, !PT ;  /* 0x0000007f00007812 */ /* 0x001fe400078ec0ff */
[----:B-1----:R-:W-:Y:S02]  /*0070*/  SHF.R.S32.HI R2, RZ, 0x18, R3 ;  /* 0x00000018ff027819 */ /* 0x002fe40000011403 */
[----:B------:R-:W-:Y:S02]  /*0080*/  LEA R0, R3, R0, 0x7 ;  /* 0x0000000003007211 */ /* 0x000fe400078e38ff */
[----:B------:R-:W-:-:S02]  /*0090*/  SGXT R3, R2, 0x1 ;  /* 0x000000010203781a */ /* 0x000fc40000000200 */
[----:B------:R-:W-:Y:S02]  /*00a0*/  ISETP.GE.AND P0, PT, R0, 0x6200, PT ;  /* 0x000062000000780c */ /* 0x000fe40003f06270 */
[----:B------:R-:W-:-:S04]  /*00b0*/  LEA.HI R3, R3, R0, RZ, 0x9 ;  /* 0x0000000003037211 */ /* 0x000fc800078f48ff */
[----:B------:R-:W-:-:S04]  /*00c0*/  LOP3.LUT R3, R3, 0xfffffe00, RZ, 0xc0, !PT ;  /* 0xfffffe0003037812 */ /* 0x000fc800078ec0ff */
[----:B------:R-:W-:-:S05]  /*00d0*/  IADD3 R10, R0, -R3, RZ ;  /* 0x80000003000a7210 */ /* 0x000fca0007ffe0ff */
[----:B------:R-:W-:-:S05]  /*00e0*/  IMAD.WIDE R6, R10, R17, c[0x0][0x170] ;  /* 0x00005c000a067625 */ /* 0x000fca00078e0211 */
[----:B------:R-:W2:Y:S01]  /*00f0*/  @!P0 LDG.E.EL R14, [R6.64] ;  /* 0x00000004060e8981 */ /* 0x000ea2000c2e1900 */
[----:B------:R-:W-:Y:S01]  /*0100*/  CS2R R12, SRZ ;  /* 0x00000000000c7805 */ /* 0x000fe2000001ff00 */
[----:B------:R-:W-:-:S04]  /*0110*/  IMAD.WIDE R2, R0, R17, c[0x0][0x160] ;  /* 0x0000580000027625 */ /* 0x000fc800078e0211 */
[----:B------:R-:W-:Y:S01]  /*0120*/  IMAD.WIDE R4, R10, R17, c[0x0][0x168] ;  /* 0x00005a000a047625 */ /* 0x000fe200078e0211 */
[----:B------:R0:W3:Y:S01]  /*0130*/  @!P0 LDG.E R12, [R2.64] ;  /* 0x00000004020c8981 */ /* 0x0000e2000c1e1900 */
[----:B------:R-:W-:-:S03]  /*0140*/  MOV R16, RZ ;  /* 0x000000ff00107202 */ /* 0x000fc60000000f00 */
[----:B------:R-:W3:Y:S01]  /*0150*/  @!P0 LDG.E.EL R13, [R4.64] ;  /* 0x00000004040d8981 */ /* 0x000ee2000c2e1900 */
[----:B------:R-:W-:-:S04]  /*0160*/  IMAD.WIDE R8, R10, R17, c[0x0][0x178] ;  /* 0x00005e000a087625 */ /* 0x000fc800078e0211 */
[----:B------:R-:W-:Y:S01]  /*0170*/  IMAD.WIDE R10, R10, R17, c[0x0][0x180] ;  /* 0x000060000a0a7625 */ /* 0x000fe200078e0211 */
[----:B------:R-:W4:Y:S04]  /*0180*/  @!P0 LDG.E.EL R15, [R8.64] ;  /* 0x00000004080f8981 */ /* 0x000f28000c2e1900 */
[----:B------:R-:W4:Y:S01]  /*0190*/  @!P0 LDG.E.EL R16, [R10.64] ;  /* 0x000000040a108981 */ /* 0x000f22000c2e1900 */
[----:B0-----:R-:W-:Y:S01]  /*01a0*/  MOV R3, 0x3e800000 ;  /* 0x3e80000000037802 */ /* 0x001fe20000000f00 */
[----:B--2---:R-:W-:-:S04]  /*01b0*/  FADD R14, R14, 9.9999997473787516356e-06 ;  /* 0x3727c5ac0e0e7421 */ /* 0x004fc80000000000 */
[----:B------:R-:W0:Y:S01]  /*01c0*/  MUFU.SQRT R6, R14 ;  /* 0x0000000e00067308 */ /* 0x000e220000002000 */
[----:B---3--:R-:W-:Y:S01]  /*01d0*/  FADD R12, -R13, R12 ;  /* 0x0000000c0d0c7221 */ /* 0x008fe20000000100 */
[C---:B0-----:R-:W-:Y:S02]  /*01e0*/  FSETP.GT.AND P1, PT, R6.reuse, 8.50705917302346158658e+37, PT ;  /* 0x7e8000000600780b */ /* 0x041fe40003f24000 */
[----:B------:R-:W-:Y:S02]  /*01f0*/  FSETP.GEU.AND P2, PT, R6, 1.175494350822287508e-38, PT ;  /* 0x008000000600780b */ /* 0x000fe40003f4e000 */
[----:B------:R-:W-:-:S09]  /*0200*/  FSEL R3, R3, 1, P1 ;  /* 0x3f80000003037808 */ /* 0x000fd20000800000 */
[----:B------:R-:W-:Y:S02]  /*0210*/  @P1 FMUL R6, R6, 0.25 ;  /* 0x3e80000006061820 */ /* 0x000fe40000400000 */
[----:B------:R-:W-:Y:S02]  /*0220*/  @!P2 FMUL R3, R3, 16777216 ;  /* 0x4b8000000303a820 */ /* 0x000fe40000400000 */
[----:B------:R-:W-:-:S06]  /*0230*/  @!P2 FMUL R6, R6, 16777216 ;  /* 0x4b8000000606a820 */ /* 0x000fcc0000400000 */
[----:B------:R-:W0:Y:S02]  /*0240*/  MUFU.RCP R6, R6 ;  /* 0x0000000600067308 */ /* 0x000e240000001000 */
[----:B0-----:R-:W-:-:S04]  /*0250*/  FMUL R3, R6, R3 ;  /* 0x0000000306037220 */ /* 0x001fc80000400000 */
[----:B------:R-:W-:-:S04]  /*0260*/  FMUL R3, R12, R3 ;  /* 0x000000030c037220 */ /* 0x000fc80000400000 */
[----:B----4-:R-:W-:Y:S01]  /*0270*/  FFMA R15, R3, R15, R16 ;  /* 0x0000000f030f7223 */ /* 0x010fe20000000010 */
[----:B------:R-:W-:-:S04]  /*0280*/  IMAD.WIDE R2, R0, R17, c[0x0][0x188] ;  /* 0x0000620000027625 */ /* 0x000fc800078e0211 */
[----:B------:R-:W-:-:S04]  /*0290*/  FSETP.GEU.AND P1, PT, R15, RZ, PT ;  /* 0x000000ff0f00720b */ /* 0x000fc80003f2e000 */
[----:B------:R-:W-:Y:S01]  /*02a0*/  FSEL R15, R15, RZ, P1 ;  /* 0x000000ff0f0f7208 */ /* 0x000fe20000800000 */
[----:B------:R-:W-:Y:S08]  /*02b0*/  @P0 EXIT ;  /* 0x000000000000094d */ /* 0x000ff00003800000 */
[----:B------:R-:W-:Y:S01]  /*02c0*/  STG.E [R2.64], R15 ;  /* 0x0000000f02007986 */ /* 0x000fe2000c101904 */
[----:B------:R-:W-:Y:S05]  /*02d0*/  EXIT ;  /* 0x000000000000794d */ /* 0x000fea0003800000 */
.L_x_0:
[----:B------:R-:W-:-:S00]  /*02e0*/  BRA `(.L_x_0) ;  /* 0xfffffff000007947 */ /* 0x000fc0000383ffff */
[----:B------:R-:W-:-:S00]  /*02f0*/  NOP ;  /* 0x0000000000007918 */ /* 0x000fc00000000000 */
        /* <DEDUP_REMOVED lines=8> */
.L_x_1:


//--------------------- .nv.global.init           --------------------------
	.section	.nv.global.init,"aw",@progbits
.nv.global.init:
	.type		_$_str,@object
	.size		_$_str,(_$_str_$_2 - _$_str)
_$_str:
        /*0000*/ 	.byte	0x5f, 0x5f, 0x43, 0x55, 0x44, 0x41, 0x5f, 0x46, 0x54, 0x5a, 0x00
	.type		_$_str_$_2,@object
	.size		_$_str_$_2,(.L_1 - _$_str_$_2)
_$_str_$_2:
        /*000b*/ 	.byte	0x5f, 0x5f, 0x43, 0x55, 0x44, 0x41, 0x5f, 0x50, 0x52, 0x45, 0x43, 0x5f, 0x53, 0x51, 0x52, 0x54
        /*001b*/ 	.byte	0x00
.L_1:
